	.headerflags	@"EF_CUDA_TEXMODE_UNIFIED EF_CUDA_64BIT_ADDRESS EF_CUDA_ACCELERATORS EF_CUDA_SM90 EF_CUDA_VIRTUAL_SM(EF_CUDA_SM90)"
	.elftype	@"ET_EXEC"


//--------------------- .nv.info                  --------------------------
	.section	.nv.info,"",@"SHT_CUDA_INFO"
	.align	4


	//----- nvinfo : EIATTR_REGCOUNT
	.align		4
        /*0000*/ 	.byte	0x04, 0x2f
        /*0002*/ 	.short	(.L_1 - .L_0)
	.align		4
.L_0:
        /*0004*/ 	.word	index@(triton_poi_fused_convolution_relu_3)
        /*0008*/ 	.word	0x0000000c


	//----- nvinfo : EIATTR_MIN_STACK_SIZE
	.align		4
.L_1:
        /*000c*/ 	.byte	0x04, 0x12
        /*000e*/ 	.short	(.L_3 - .L_2)
	.align		4
.L_2:
        /*0010*/ 	.word	index@(triton_poi_fused_convolution_relu_3)
        /*0014*/ 	.word	0x00000000


	//----- nvinfo : EIATTR_FRAME_SIZE
	.align		4
.L_3:
        /*0018*/ 	.byte	0x04, 0x11
        /*001a*/ 	.short	(.L_5 - .L_4)
	.align		4
.L_4:
        /*001c*/ 	.word	index@(triton_poi_fused_convolution_relu_3)
        /*0020*/ 	.word	0x00000000


	//----- nvinfo : EIATTR_MIN_STACK_SIZE
	.align		4
.L_5:
        /*0024*/ 	.byte	0x04, 0x12
        /*0026*/ 	.short	(.L_7 - .L_6)
	.align		4
.L_6:
        /*0028*/ 	.word	index@(triton_poi_fused_convolution_relu_3)
        /*002c*/ 	.word	0x00000000
.L_7:


//--------------------- .nv.info.triton_poi_fused_convolution_relu_3 --------------------------
	.section	.nv.info.triton_poi_fused_convolution_relu_3,"",@"SHT_CUDA_INFO"
	.sectionflags	@""
	.align	4


	//----- nvinfo : EIATTR_CUDA_API_VERSION
	.align		4
        /*0000*/ 	.byte	0x04, 0x37
        /*0002*/ 	.short	(.L_9 - .L_8)
.L_8:
        /*0004*/ 	.word	0x0000007c


	//----- nvinfo : EIATTR_KPARAM_INFO
	.align		4
.L_9:
        /*0008*/ 	.byte	0x04, 0x17
        /*000a*/ 	.short	(.L_11 - .L_10)
.L_10:
        /*000c*/ 	.word	0x00000000
        /*0010*/ 	.short	0x0002
        /*0012*/ 	.short	0x0010
        /*0014*/ 	.byte	0x00, 0xf0, 0x11, 0x00


	//----- nvinfo : EIATTR_KPARAM_INFO
	.align		4
.L_11:
        /*0018*/ 	.byte	0x04, 0x17
        /*001a*/ 	.short	(.L_13 - .L_12)
.L_12:
        /*001c*/ 	.word	0x00000000
        /*0020*/ 	.short	0x0001
        /*0022*/ 	.short	0x0008
        /*0024*/ 	.byte	0x00, 0xf4, 0x21, 0x00


	//----- nvinfo : EIATTR_KPARAM_INFO
	.align		4
.L_13:
        /*0028*/ 	.byte	0x04, 0x17
        /*002a*/ 	.short	(.L_15 - .L_14)
.L_14:
        /*002c*/ 	.word	0x00000000
        /*0030*/ 	.short	0x0000
        /*0032*/ 	.short	0x0000
        /*0034*/ 	.byte	0x00, 0xf4, 0x21, 0x00


	//----- nvinfo : EIATTR_SPARSE_MMA_MASK
	.align		4
.L_15:
        /*0038*/ 	.byte	0x03, 0x50
        /*003a*/ 	.short	0x0000


	//----- nvinfo : EIATTR_MAXREG_COUNT
	.align		4
        /*003c*/ 	.byte	0x03, 0x1b
        /*003e*/ 	.short	0x00ff


	//----- nvinfo : EIATTR_EXIT_INSTR_OFFSETS
	.align		4
        /*0040*/ 	.byte	0x04, 0x1c
        /*0042*/ 	.short	(.L_17 - .L_16)


	//   ....[0]....
.L_16:
        /*0044*/ 	.word	0x00000190


	//   ....[1]....
        /*0048*/ 	.word	0x000001b0


	//----- nvinfo : EIATTR_REQNTID
	.align		4
.L_17:
        /*004c*/ 	.byte	0x04, 0x10
        /*004e*/ 	.short	(.L_19 - .L_18)
.L_18:
        /*0050*/ 	.word	0x00000080
        /*0054*/ 	.word	0x00000001
        /*0058*/ 	.word	0x00000001


	//----- nvinfo : EIATTR_CBANK_PARAM_SIZE
	.align		4
.L_19:
        /*005c*/ 	.byte	0x03, 0x19
        /*005e*/ 	.short	0x0014


	//----- nvinfo : EIATTR_PARAM_CBANK
	.align		4
        /*0060*/ 	.byte	0x04, 0x0a
        /*0062*/ 	.short	(.L_21 - .L_20)
	.align		4
.L_20:
        /*0064*/ 	.word	index@(.nv.constant0.triton_poi_fused_convolution_relu_3)
        /*0068*/ 	.short	0x0210
        /*006a*/ 	.short	0x0014


	//----- nvinfo : EIATTR_SW_WAR
	.align		4
.L_21:
        /*006c*/ 	.byte	0x04, 0x36
        /*006e*/ 	.short	(.L_23 - .L_22)
.L_22:
        /*0070*/ 	.word	0x00000008
.L_23:


//--------------------- .nv.callgraph             --------------------------
	.section	.nv.callgraph,"",@"SHT_CUDA_CALLGRAPH"
	.align	4
	.sectionentsize	8
	.align		4
        /*0000*/ 	.word	0x00000000
	.align		4
        /*0004*/ 	.word	0xffffffff
	.align		4
        /*0008*/ 	.word	0x00000000
	.align		4
        /*000c*/ 	.word	0xfffffffe
	.align		4
        /*0010*/ 	.word	0x00000000
	.align		4
        /*0014*/ 	.word	0xfffffffd
	.align		4
        /*0018*/ 	.word	0x00000000
	.align		4
        /*001c*/ 	.word	0xfffffffc


//--------------------- .text.triton_poi_fused_convolution_relu_3 --------------------------
	.section	.text.triton_poi_fused_convolution_relu_3,"ax",@progbits
	.align	128
        .global         triton_poi_fused_convolution_relu_3
        .type           triton_poi_fused_convolution_relu_3,@function
        .size           triton_poi_fused_convolution_relu_3,(.L_x_1 - triton_poi_fused_convolution_relu_3)
        .other          triton_poi_fused_convolution_relu_3,@"STO_CUDA_ENTRY STV_DEFAULT"
triton_poi_fused_convolution_relu_3:
.text.triton_poi_fused_convolution_relu_3:
[----:B------:R-:W0:Y:S02]  /*0000*/  LDC R1, c[0x0][0x28] ;  /* 0x00000a00ff017b82 */ /* 0x000e240000000800 */
[----:B------:R-:W1:Y:S01]  /*0010*/  S2R R0, SR_TID.X ;  /* 0x0000000000007919 */ /* 0x000e620000002100 */
[----:B------:R-:W2:Y:S01]  /*0020*/  LDC.64 R2, c[0x0][0x210] ;  /* 0x00008400ff027b82 */ /* 0x000ea20000000a00 */
[----:B------:R-:W-:Y:S01]  /*0030*/  ULDC.64 UR4, c[0x0][0x208] ;  /* 0x0000820000047ab9 */ /* 0x000fe20000000a00 */
[----:B------:R-:W3:Y:S01]  /*0040*/  S2R R7, SR_CTAID.X ;  /* 0x0000000000077919 */ /* 0x000ee20000002500 */
[----:B-1----:R-:W-:Y:S02]  /*0050*/  LOP3.LUT R0, R0, 0x7f, RZ, 0xc0, !PT ;  /* 0x0000007f00007812 */ /* 0x002fe400078ec0ff */
[----:B---3--:R-:W-:-:S03]  /*0060*/  SHF.R.S32.HI R4, RZ, 0x18, R7 ;  /* 0x00000018ff047819 */ /* 0x008fc60000011407 */
[----:B------:R-:W-:Y:S01]  /*0070*/  IMAD R7, R7, 0x80, R0 ;  /* 0x0000008007077824 */ /* 0x000fe200078e0200 */
[----:B------:R-:W-:-:S03]  /*0080*/  SGXT R0, R4, 0x1 ;  /* 0x000000010400781a */ /* 0x000fc60000000200 */
[C---:B--2---:R-:W-:Y:S01]  /*0090*/  IMAD.WIDE R2, R7.reuse, 0x4, R2 ;  /* 0x0000000407027825 */ /* 0x044fe200078e0202 */
[----:B------:R-:W1:Y:S01]  /*00a0*/  LDC.64 R4, c[0x0][0x218] ;  /* 0x00008600ff047b82 */ /* 0x000e620000000a00 */
[----:B------:R-:W-:Y:S02]  /*00b0*/  ISETP.GE.AND P1, PT, R7, 0x400, PT ;  /* 0x000004000700780c */ /* 0x000fe40003f26270 */
[----:B------:R-:W-:Y:S01]  /*00c0*/  LEA.HI R0, R0, R7, RZ, 0x4 ;  /* 0x0000000700007211 */ /* 0x000fe200078f20ff */
[----:B------:R-:W-:-:S03]  /*00d0*/  IMAD.MOV.U32 R7, RZ, RZ, RZ ;  /* 0x000000ffff077224 */ /* 0x000fc600078e00ff */
[----:B------:R-:W-:-:S04]  /*00e0*/  SHF.R.S32.HI R0, RZ, 0x4, R0 ;  /* 0x00000004ff007819 */ /* 0x000fc80000011400 */
[----:B------:R-:W-:-:S04]  /*00f0*/  LEA.HI R6, R0, R0, RZ, 0x2 ;  /* 0x0000000000067211 */ /* 0x000fc800078f10ff */
[----:B------:R-:W-:-:S05]  /*0100*/  LOP3.LUT R9, R6, 0xfffffffc, RZ, 0xc0, !PT ;  /* 0xfffffffc06097812 */ /* 0x000fca00078ec0ff */
[----:B------:R-:W-:Y:S02]  /*0110*/  IMAD.IADD R9, R0, 0x1, -R9 ;  /* 0x0000000100097824 */ /* 0x000fe400078e0a09 */
[----:B------:R-:W-:Y:S02]  /*0120*/  IMAD.MOV.U32 R0, RZ, RZ, RZ ;  /* 0x000000ffff007224 */ /* 0x000fe400078e00ff */
[----:B-1----:R-:W-:-:S04]  /*0130*/  IMAD.WIDE R4, R9, 0x4, R4 ;  /* 0x0000000409047825 */ /* 0x002fc800078e0204 */
[----:B------:R-:W2:Y:S04]  /*0140*/  @!P1 LDG.E R0, desc[UR4][R2.64] ;  /* 0x0000000402009981 */ /* 0x000ea8000c1e1900 */
[----:B------:R-:W2:Y:S02]  /*0150*/  @!P1 LDG.E.EL R7, desc[UR4][R4.64] ;  /* 0x0000000404079981 */ /* 0x000ea4000c2e1900 */
[----:B--2---:R-:W-:Y:S01]  /*0160*/  FADD R6, R7, R0 ;  /* 0x0000000007067221 */ /* 0x004fe20000000000 */
[----:B------:R-:W-:-:S04]  /*0170*/  FSETP.GEU.AND P0, PT, R0, -R7, PT ;  /* 0x800000070000720b */ /* 0x000fc80003f0e000 */
[----:B------:R-:W-:Y:S01]  /*0180*/  FSEL R7, R6, RZ, P0 ;  /* 0x000000ff06077208 */ /* 0x000fe20000000000 */
[----:B------:R-:W-:Y:S08]  /*0190*/  @P1 EXIT ;  /* 0x000000000000194d */ /* 0x000ff00003800000 */
[----:B------:R-:W-:Y:S01]  /*01a0*/  STG.E desc[UR4][R2.64], R7 ;  /* 0x0000000702007986 */ /* 0x000fe2000c101904 */
[----:B------:R-:W-:Y:S05]  /*01b0*/  EXIT ;  /* 0x000000000000794d */ /* 0x000fea0003800000 */
.L_x_0:
[----:B------:R-:W-:-:S00]  /*01c0*/  BRA `(.L_x_0) ;  /* 0xfffffffc00fc7947 */ /* 0x000fc0000383ffff */
[----:B------:R-:W-:-:S00]  /*01d0*/  NOP ;  /* 0x0000000000007918 */ /* 0x000fc00000000000 */
        /* <DEDUP_REMOVED lines=10> */
.L_x_1:


//--------------------- .nv.constant0.triton_poi_fused_convolution_relu_3 --------------------------
	.section	.nv.constant0.triton_poi_fused_convolution_relu_3,"a",@progbits
	.sectionflags	@""
	.align	4
.nv.constant0.triton_poi_fused_convolution_relu_3:
	.zero		548
